	.headerflags	@"EF_CUDA_TEXMODE_UNIFIED EF_CUDA_64BIT_ADDRESS EF_CUDA_ACCELERATORS EF_CUDA_SM90 EF_CUDA_VIRTUAL_SM(EF_CUDA_SM90)"
	.elftype	@"ET_EXEC"


//--------------------- .nv.info                  --------------------------
	.section	.nv.info,"",@"SHT_CUDA_INFO"
	.align	4


	//----- nvinfo : EIATTR_REGCOUNT
	.align		4
        /*0000*/ 	.byte	0x04, 0x2f
        /*0002*/ 	.short	(.L_3 - .L_2)
	.align		4
.L_2:
        /*0004*/ 	.word	index@(triton_poi_fused__native_batch_norm_legit_no_training_hardtanh_21)
        /*0008*/ 	.word	0x00000026


	//----- nvinfo : EIATTR_MIN_STACK_SIZE
	.align		4
.L_3:
        /*000c*/ 	.byte	0x04, 0x12
        /*000e*/ 	.short	(.L_5 - .L_4)
	.align		4
.L_4:
        /*0010*/ 	.word	index@(triton_poi_fused__native_batch_norm_legit_no_training_hardtanh_21)
        /*0014*/ 	.word	0x00000000


	//----- nvinfo : EIATTR_FRAME_SIZE
	.align		4
.L_5:
        /*0018*/ 	.byte	0x04, 0x11
        /*001a*/ 	.short	(.L_7 - .L_6)
	.align		4
.L_6:
        /*001c*/ 	.word	index@(triton_poi_fused__native_batch_norm_legit_no_training_hardtanh_21)
        /*0020*/ 	.word	0x00000000


	//----- nvinfo : EIATTR_MIN_STACK_SIZE
	.align		4
.L_7:
        /*0024*/ 	.byte	0x04, 0x12
        /*0026*/ 	.short	(.L_9 - .L_8)
	.align		4
.L_8:
        /*0028*/ 	.word	index@(triton_poi_fused__native_batch_norm_legit_no_training_hardtanh_21)
        /*002c*/ 	.word	0x00000000
.L_9:


//--------------------- .nv.info.triton_poi_fused__native_batch_norm_legit_no_training_hardtanh_21 --------------------------
	.section	.nv.info.triton_poi_fused__native_batch_norm_legit_no_training_hardtanh_21,"",@"SHT_CUDA_INFO"
	.sectionflags	@""
	.align	4


	//----- nvinfo : EIATTR_CUDA_API_VERSION
	.align		4
        /*0000*/ 	.byte	0x04, 0x37
        /*0002*/ 	.short	(.L_11 - .L_10)
.L_10:
        /*0004*/ 	.word	0x0000007c


	//----- nvinfo : EIATTR_KPARAM_INFO
	.align		4
.L_11:
        /*0008*/ 	.byte	0x04, 0x17
        /*000a*/ 	.short	(.L_13 - .L_12)
.L_12:
        /*000c*/ 	.word	0x00000000
        /*0010*/ 	.short	0x0006
        /*0012*/ 	.short	0x0030
        /*0014*/ 	.byte	0x00, 0xf0, 0x11, 0x00


	//----- nvinfo : EIATTR_KPARAM_INFO
	.align		4
.L_13:
        /*0018*/ 	.byte	0x04, 0x17
        /*001a*/ 	.short	(.L_15 - .L_14)
.L_14:
        /*001c*/ 	.word	0x00000000
        /*0020*/ 	.short	0x0005
        /*0022*/ 	.short	0x0028
        /*0024*/ 	.byte	0x00, 0xf4, 0x21, 0x00


	//----- nvinfo : EIATTR_KPARAM_INFO
	.align		4
.L_15:
        /*0028*/ 	.byte	0x04, 0x17
        /*002a*/ 	.short	(.L_17 - .L_16)
.L_16:
        /*002c*/ 	.word	0x00000000
        /*0030*/ 	.short	0x0004
        /*0032*/ 	.short	0x0020
        /*0034*/ 	.byte	0x00, 0xf4, 0x21, 0x00


	//----- nvinfo : EIATTR_KPARAM_INFO
	.align		4
.L_17:
        /*0038*/ 	.byte	0x04, 0x17
        /*003a*/ 	.short	(.L_19 - .L_18)
.L_18:
        /*003c*/ 	.word	0x00000000
        /*0040*/ 	.short	0x0003
        /*0042*/ 	.short	0x0018
        /*0044*/ 	.byte	0x00, 0xf4, 0x21, 0x00


	//----- nvinfo : EIATTR_KPARAM_INFO
	.align		4
.L_19:
        /*0048*/ 	.byte	0x04, 0x17
        /*004a*/ 	.short	(.L_21 - .L_20)
.L_20:
        /*004c*/ 	.word	0x00000000
        /*0050*/ 	.short	0x0002
        /*0052*/ 	.short	0x0010
        /*0054*/ 	.byte	0x00, 0xf4, 0x21, 0x00


	//----- nvinfo : EIATTR_KPARAM_INFO
	.align		4
.L_21:
        /*0058*/ 	.byte	0x04, 0x17
        /*005a*/ 	.short	(.L_23 - .L_22)
.L_22:
        /*005c*/ 	.word	0x00000000
        /*0060*/ 	.short	0x0001
        /*0062*/ 	.short	0x0008
        /*0064*/ 	.byte	0x00, 0xf4, 0x21, 0x00


	//----- nvinfo : EIATTR_KPARAM_INFO
	.align		4
.L_23:
        /*0068*/ 	.byte	0x04, 0x17
        /*006a*/ 	.short	(.L_25 - .L_24)
.L_24:
        /*006c*/ 	.word	0x00000000
        /*0070*/ 	.short	0x0000
        /*0072*/ 	.short	0x0000
        /*0074*/ 	.byte	0x00, 0xf4, 0x21, 0x00


	//----- nvinfo : EIATTR_SPARSE_MMA_MASK
	.align		4
.L_25:
        /*0078*/ 	.byte	0x03, 0x50
        /*007a*/ 	.short	0x0000


	//----- nvinfo : EIATTR_MAXREG_COUNT
	.align		4
        /*007c*/ 	.byte	0x03, 0x1b
        /*007e*/ 	.short	0x00ff


	//----- nvinfo : EIATTR_EXIT_INSTR_OFFSETS
	.align		4
        /*0080*/ 	.byte	0x04, 0x1c
        /*0082*/ 	.short	(.L_27 - .L_26)


	//   ....[0]....
.L_26:
        /*0084*/ 	.word	0x00000bd0


	//----- nvinfo : EIATTR_REQNTID
	.align		4
.L_27:
        /*0088*/ 	.byte	0x04, 0x10
        /*008a*/ 	.short	(.L_29 - .L_28)
.L_28:
        /*008c*/ 	.word	0x00000080
        /*0090*/ 	.word	0x00000001
        /*0094*/ 	.word	0x00000001


	//----- nvinfo : EIATTR_CBANK_PARAM_SIZE
	.align		4
.L_29:
        /*0098*/ 	.byte	0x03, 0x19
        /*009a*/ 	.short	0x0034


	//----- nvinfo : EIATTR_PARAM_CBANK
	.align		4
        /*009c*/ 	.byte	0x04, 0x0a
        /*009e*/ 	.short	(.L_31 - .L_30)
	.align		4
.L_30:
        /*00a0*/ 	.word	index@(.nv.constant0.triton_poi_fused__native_batch_norm_legit_no_training_hardtanh_21)
        /*00a4*/ 	.short	0x0210
        /*00a6*/ 	.short	0x0034


	//----- nvinfo : EIATTR_SW_WAR
	.align		4
.L_31:
        /*00a8*/ 	.byte	0x04, 0x36
        /*00aa*/ 	.short	(.L_33 - .L_32)
.L_32:
        /*00ac*/ 	.word	0x00000008
.L_33:


//--------------------- .nv.callgraph             --------------------------
	.section	.nv.callgraph,"",@"SHT_CUDA_CALLGRAPH"
	.align	4
	.sectionentsize	8
	.align		4
        /*0000*/ 	.word	0x00000000
	.align		4
        /*0004*/ 	.word	0xffffffff
	.align		4
        /*0008*/ 	.word	0x00000000
	.align		4
        /*000c*/ 	.word	0xfffffffe
	.align		4
        /*0010*/ 	.word	0x00000000
	.align		4
        /*0014*/ 	.word	0xfffffffd
	.align		4
        /*0018*/ 	.word	0x00000000
	.align		4
        /*001c*/ 	.word	0xfffffffc


//--------------------- .nv.constant4             --------------------------
	.section	.nv.constant4,"a",@progbits
	.align	8
	.align		8
.nv.constant4:
        /*0000*/ 	.dword	_$_str
	.align		8
        /*0008*/ 	.dword	_$_str_$_2


//--------------------- .text.triton_poi_fused__native_batch_norm_legit_no_training_hardtanh_21 --------------------------
	.section	.text.triton_poi_fused__native_batch_norm_legit_no_training_hardtanh_21,"ax",@progbits
	.align	128
        .global         triton_poi_fused__native_batch_norm_legit_no_training_hardtanh_21
        .type           triton_poi_fused__native_batch_norm_legit_no_training_hardtanh_21,@function
        .size           triton_poi_fused__native_batch_norm_legit_no_training_hardtanh_21,(.L_x_1 - triton_poi_fused__native_batch_norm_legit_no_training_hardtanh_21)
        .other          triton_poi_fused__native_batch_norm_legit_no_training_hardtanh_21,@"STO_CUDA_ENTRY STV_DEFAULT"
triton_poi_fused__native_batch_norm_legit_no_training_hardtanh_21:
.text.triton_poi_fused__native_batch_norm_legit_no_training_hardtanh_21:
[----:B------:R-:W-:Y:S01]  /*0000*/  LDC R1, c[0x0][0x28] ;  /* 0x00000a00ff017b82 */ /* 0x000fe20000000800 */
[----:B------:R-:W1:Y:S07]  /*0010*/  S2R R0, SR_TID.X ;  /* 0x0000000000007919 */ /* 0x000e6e0000002100 */
[----:B------:R-:W2:Y:S01]  /*0020*/  LDC.64 R16, c[0x0][0x220] ;  /* 0x00008800ff107b82 */ /* 0x000ea20000000a00 */
[----:B------:R-:W-:Y:S01]  /*0030*/  ULDC.64 UR4, c[0x0][0x208] ;  /* 0x0000820000047ab9 */ /* 0x000fe20000000a00 */
[----:B------:R-:W3:Y:S06]  /*0040*/  S2R R3, SR_CTAID.X ;  /* 0x0000000000037919 */ /* 0x000eec0000002500 */
[----:B------:R-:W4:Y:S08]  /*0050*/  LDC.64 R20, c[0x0][0x218] ;  /* 0x00008600ff147b82 */ /* 0x000f300000000a00 */
[----:B------:R-:W5:Y:S08]  /*0060*/  LDC.64 R22, c[0x0][0x210] ;  /* 0x00008400ff167b82 */ /* 0x000f700000000a00 */
[----:B------:R-:W5:Y:S01]  /*0070*/  LDC.64 R32, c[0x0][0x230] ;  /* 0x00008c00ff207b82 */ /* 0x000f620000000a00 */
[----:B-1----:R-:W-:-:S04]  /*0080*/  SHF.L.U32 R0, R0, 0x2, RZ ;  /* 0x0000000200007819 */ /* 0x002fc800000006ff */
[----:B------:R-:W-:-:S04]  /*0090*/  LOP3.LUT R0, R0, 0x1fc, RZ, 0xc0, !PT ;  /* 0x000001fc00007812 */ /* 0x000fc800078ec0ff */
[----:B---3--:R-:W-:-:S05]  /*00a0*/  LEA R2, R3, R0, 0xa ;  /* 0x0000000003027211 */ /* 0x008fca00078e50ff */
[----:B------:R-:W-:-:S05]  /*00b0*/  IMAD.HI R0, R2, 0x2aaaaaab, RZ ;  /* 0x2aaaaaab02007827 */ /* 0x000fca00078e02ff */
[----:B------:R-:W-:-:S04]  /*00c0*/  SHF.R.U32.HI R3, RZ, 0x1f, R0 ;  /* 0x0000001fff037819 */ /* 0x000fc80000011600 */
[----:B------:R-:W-:-:S05]  /*00d0*/  LEA.HI R3, R0, R3, RZ, 0x1a ;  /* 0x0000000300037211 */ /* 0x000fca00078fd0ff */
[----:B------:R-:W-:-:S04]  /*00e0*/  IMAD R19, R3, -0x180, R2 ;  /* 0xfffffe8003137824 */ /* 0x000fc800078e0202 */
[----:B--2---:R-:W-:-:S06]  /*00f0*/  IMAD.WIDE R12, R19, 0x4, R16 ;  /* 0x00000004130c7825 */ /* 0x004fcc00078e0210 */
[----:B------:R-:W2:Y:S01]  /*0100*/  LDG.E.EL.128 R12, desc[UR4][R12.64] ;  /* 0x000000040c0c7981 */ /* 0x000ea2000c2e1d00 */
[----:B------:R-:W-:Y:S01]  /*0110*/  IADD3 R3, R2, 0x200, RZ ;  /* 0x0000020002037810 */ /* 0x000fe20007ffe0ff */
[----:B----4-:R-:W-:-:S04]  /*0120*/  IMAD.WIDE R8, R19, 0x4, R20 ;  /* 0x0000000413087825 */ /* 0x010fc800078e0214 */
[----:B------:R-:W-:Y:S02]  /*0130*/  IMAD.HI R0, R3, 0x2aaaaaab, RZ ;  /* 0x2aaaaaab03007827 */ /* 0x000fe400078e02ff */
[----:B------:R-:W3:Y:S02]  /*0140*/  LDG.E.EL.128 R8, desc[UR4][R8.64] ;  /* 0x0000000408087981 */ /* 0x000ee4000c2e1d00 */
[----:B-----5:R-:W-:Y:S01]  /*0150*/  IMAD.WIDE R22, R2, 0x4, R22 ;  /* 0x0000000402167825 */ /* 0x020fe200078e0216 */
[----:B------:R-:W-:-:S04]  /*0160*/  SHF.R.U32.HI R25, RZ, 0x1f, R0 ;  /* 0x0000001fff197819 */ /* 0x000fc80000011600 */
[----:B------:R-:W3:Y:S01]  /*0170*/  LDG.E.128 R4, desc[UR4][R22.64] ;  /* 0x0000000416047981 */ /* 0x000ee2000c1e1d00 */
[----:B------:R-:W-:-:S03]  /*0180*/  LEA.HI R0, R0, R25, RZ, 0x1a ;  /* 0x0000001900007211 */ /* 0x000fc600078fd0ff */
[----:B------:R1:W4:Y:S02]  /*0190*/  LDG.E.128 R28, desc[UR4][R22.64+0x800] ;  /* 0x00080004161c7981 */ /* 0x000324000c1e1d00 */
[----:B------:R-:W-:-:S04]  /*01a0*/  IMAD R3, R0, -0x180, R3 ;  /* 0xfffffe8000037824 */ /* 0x000fc800078e0203 */
[----:B------:R-:W-:Y:S01]  /*01b0*/  IMAD.WIDE R24, R3, 0x4, R20 ;  /* 0x0000000403187825 */ /* 0x000fe200078e0214 */
[----:B-1----:R-:W1:Y:S05]  /*01c0*/  LDC.64 R22, c[0x0][0x228] ;  /* 0x00008a00ff167b82 */ /* 0x002e6a0000000a00 */
[----:B------:R-:W4:Y:S01]  /*01d0*/  LDG.E.EL.128 R24, desc[UR4][R24.64] ;  /* 0x0000000418187981 */ /* 0x000f22000c2e1d00 */
[----:B------:R-:W-:Y:S01]  /*01e0*/  HFMA2.MMA R0, -RZ, RZ, 1.625, 0 ;  /* 0x3e800000ff007435 */ /* 0x000fe200000001ff */
[----:B-1----:R-:W-:-:S04]  /*01f0*/  IMAD.WIDE R34, R19, 0x4, R22 ;  /* 0x0000000413227825 */ /* 0x002fc800078e0216 */
[----:B--2---:R-:W-:Y:S01]  /*0200*/  FADD R18, R12, 9.9999997473787516356e-06 ;  /* 0x3727c5ac0c127421 */ /* 0x004fe20000000000 */
[----:B------:R-:W-:-:S05]  /*0210*/  FADD R20, R13, 9.9999997473787516356e-06 ;  /* 0x3727c5ac0d147421 */ /* 0x000fca0000000000 */
[----:B------:R-:W1:Y:S01]  /*0220*/  MUFU.SQRT R18, R18 ;  /* 0x0000001200127308 */ /* 0x000e620000002000 */
[----:B------:R-:W-:-:S07]  /*0230*/  FADD R14, R14, 9.9999997473787516356e-06 ;  /* 0x3727c5ac0e0e7421 */ /* 0x000fce0000000000 */
[----:B------:R-:W2:Y:S01]  /*0240*/  MUFU.SQRT R20, R20 ;  /* 0x0000001400147308 */ /* 0x000ea20000002000 */
[----:B------:R-:W-:-:S07]  /*0250*/  FADD R15, R15, 9.9999997473787516356e-06 ;  /* 0x3727c5ac0f0f7421 */ /* 0x000fce0000000000 */
[----:B------:R-:W5:Y:S01]  /*0260*/  MUFU.SQRT R12, R14 ;  /* 0x0000000e000c7308 */ /* 0x000f620000002000 */
[----:B-1----:R-:W-:-:S07]  /*0270*/  FSETP.GT.AND P6, PT, R18, 8.50705917302346158658e+37, PT ;  /* 0x7e8000001200780b */ /* 0x002fce0003fc4000 */
[----:B------:R-:W1:Y:S01]  /*0280*/  MUFU.SQRT R13, R15 ;  /* 0x0000000f000d7308 */ /* 0x000e620000002000 */
[----:B--2---:R-:W-:Y:S02]  /*0290*/  FSETP.GT.AND P5, PT, R20, 8.50705917302346158658e+37, PT ;  /* 0x7e8000001400780b */ /* 0x004fe40003fa4000 */
[----:B------:R-:W-:Y:S02]  /*02a0*/  FSETP.GEU.AND P4, PT, R18, 1.175494350822287508e-38, PT ;  /* 0x008000001200780b */ /* 0x000fe40003f8e000 */
[----:B------:R-:W-:Y:S02]  /*02b0*/  FSETP.GEU.AND P3, PT, R20, 1.175494350822287508e-38, PT ;  /* 0x008000001400780b */ /* 0x000fe40003f6e000 */
[----:B-----5:R-:W-:Y:S01]  /*02c0*/  FSETP.GT.AND P2, PT, R12, 8.50705917302346158658e+37, PT ;  /* 0x7e8000000c00780b */ /* 0x020fe20003f44000 */
[----:B------:R-:W-:Y:S01]  /*02d0*/  @P6 FMUL R18, R18, 0.25 ;  /* 0x3e80000012126820 */ /* 0x000fe20000400000 */
[----:B---3--:R-:W-:Y:S01]  /*02e0*/  FADD R4, R4, -R8 ;  /* 0x8000000804047221 */ /* 0x008fe20000000000 */
[----:B------:R-:W-:-:S02]  /*02f0*/  FSETP.GEU.AND P0, PT, R12, 1.175494350822287508e-38, PT ;  /* 0x008000000c00780b */ /* 0x000fc40003f0e000 */
[----:B------:R-:W-:Y:S02]  /*0300*/  FSEL R8, R0, 1, P6 ;  /* 0x3f80000000087808 */ /* 0x000fe40003000000 */
[----:B------:R-:W-:Y:S01]  /*0310*/  @P5 FMUL R20, R20, 0.25 ;  /* 0x3e80000014145820 */ /* 0x000fe20000400000 */
[C---:B-1----:R-:W-:Y:S01]  /*0320*/  FSETP.GT.AND P1, PT, R13.reuse, 8.50705917302346158658e+37, PT ;  /* 0x7e8000000d00780b */ /* 0x042fe20003f24000 */
[----:B------:R-:W-:Y:S01]  /*0330*/  @!P4 FMUL R18, R18, 16777216 ;  /* 0x4b8000001212c820 */ /* 0x000fe20000400000 */
[----:B------:R-:W-:Y:S01]  /*0340*/  FSETP.GEU.AND P6, PT, R13, 1.175494350822287508e-38, PT ;  /* 0x008000000d00780b */ /* 0x000fe20003fce000 */
[----:B------:R-:W-:Y:S01]  /*0350*/  @!P3 FMUL R20, R20, 16777216 ;  /* 0x4b8000001414b820 */ /* 0x000fe20000400000 */
[----:B------:R-:W-:Y:S02]  /*0360*/  FADD R5, R5, -R9 ;  /* 0x8000000905057221 */ /* 0x000fe40000000000 */
[----:B------:R-:W1:Y:S01]  /*0370*/  MUFU.RCP R9, R18 ;  /* 0x0000001200097308 */ /* 0x000e620000001000 */
[----:B------:R-:W-:Y:S01]  /*0380*/  @P2 FMUL R12, R12, 0.25 ;  /* 0x3e8000000c0c2820 */ /* 0x000fe20000400000 */
[----:B------:R-:W-:-:S06]  /*0390*/  FADD R7, R7, -R11 ;  /* 0x8000000b07077221 */ /* 0x000fcc0000000000 */
[----:B------:R-:W2:Y:S01]  /*03a0*/  MUFU.RCP R20, R20 ;  /* 0x0000001400147308 */ /* 0x000ea20000001000 */
[----:B------:R-:W-:Y:S01]  /*03b0*/  @P1 FMUL R13, R13, 0.25 ;  /* 0x3e8000000d0d1820 */ /* 0x000fe20000400000 */
[----:B------:R-:W-:Y:S01]  /*03c0*/  @!P0 FMUL R12, R12, 16777216 ;  /* 0x4b8000000c0c8820 */ /* 0x000fe20000400000 */
[----:B------:R-:W-:Y:S01]  /*03d0*/  FSEL R11, R0, 1, P5 ;  /* 0x3f800000000b7808 */ /* 0x000fe20002800000 */
[----:B----4-:R-:W-:Y:S01]  /*03e0*/  FADD R29, R29, -R25 ;  /* 0x800000191d1d7221 */ /* 0x010fe20000000000 */
[----:B------:R-:W-:Y:S01]  /*03f0*/  @!P6 FMUL R13, R13, 16777216 ;  /* 0x4b8000000d0de820 */ /* 0x000fe20000400000 */
[----:B------:R-:W-:Y:S01]  /*0400*/  FADD R24, R28, -R24 ;  /* 0x800000181c187221 */ /* 0x000fe20000000000 */
[----:B------:R-:W-:Y:S01]  /*0410*/  @!P4 FMUL R8, R8, 16777216 ;  /* 0x4b8000000808c820 */ /* 0x000fe20000400000 */
[----:B------:R-:W3:Y:S01]  /*0420*/  MUFU.RCP R25, R12 ;  /* 0x0000000c00197308 */ /* 0x000ee20000001000 */
[----:B------:R-:W-:Y:S02]  /*0430*/  @!P3 FMUL R11, R11, 16777216 ;  /* 0x4b8000000b0bb820 */ /* 0x000fe40000400000 */
[----:B-1----:R-:W-:Y:S01]  /*0440*/  FMUL R9, R9, R8 ;  /* 0x0000000809097220 */ /* 0x002fe20000400000 */
[----:B------:R-:W-:-:S04]  /*0450*/  FSEL R8, R0, 1, P2 ;  /* 0x3f80000000087808 */ /* 0x000fc80001000000 */
[----:B------:R-:W1:Y:S01]  /*0460*/  MUFU.RCP R28, R13 ;  /* 0x0000000d001c7308 */ /* 0x000e620000001000 */
[----:B--2---:R-:W-:Y:S01]  /*0470*/  FMUL R18, R20, R11 ;  /* 0x0000000b14127220 */ /* 0x004fe20000400000 */
[----:B------:R-:W-:Y:S01]  /*0480*/  FSEL R11, R0, 1, P1 ;  /* 0x3f800000000b7808 */ /* 0x000fe20000800000 */
[----:B------:R-:W-:Y:S01]  /*0490*/  @!P0 FMUL R8, R8, 16777216 ;  /* 0x4b80000008088820 */ /* 0x000fe20000400000 */
[----:B------:R-:W-:-:S03]  /*04a0*/  FMUL R21, R9, R4 ;  /* 0x0000000409157220 */ /* 0x000fc60000400000 */
[----:B------:R-:W-:Y:S01]  /*04b0*/  @!P6 FMUL R11, R11, 16777216 ;  /* 0x4b8000000b0be820 */ /* 0x000fe20000400000 */
[----:B---3--:R-:W-:Y:S01]  /*04c0*/  FMUL R25, R25, R8 ;  /* 0x0000000819197220 */ /* 0x008fe20000400000 */
[----:B------:R-:W-:Y:S01]  /*04d0*/  FADD R6, R6, -R10 ;  /* 0x8000000a06067221 */ /* 0x000fe20000000000 */
[----:B0-----:R-:W-:-:S04]  /*04e0*/  IMAD.WIDE R8, R19, 0x4, R32 ;  /* 0x0000000413087825 */ /* 0x001fc800078e0220 */
[----:B------:R-:W-:Y:S01]  /*04f0*/  FMUL R18, R18, R5 ;  /* 0x0000000512127220 */ /* 0x000fe20000400000 */
[----:B-1----:R-:W-:Y:S01]  /*0500*/  FMUL R28, R28, R11 ;  /* 0x0000000b1c1c7220 */ /* 0x002fe20000400000 */
[----:B------:R-:W-:Y:S01]  /*0510*/  FMUL R25, R25, R6 ;  /* 0x0000000619197220 */ /* 0x000fe20000400000 */
[----:B------:R-:W2:Y:S02]  /*0520*/  LDG.E.EL.128 R8, desc[UR4][R8.64] ;  /* 0x0000000408087981 */ /* 0x000ea4000c2e1d00 */
[----:B------:R-:W-:Y:S02]  /*0530*/  FMUL R28, R28, R7 ;  /* 0x000000071c1c7220 */ /* 0x000fe40000400000 */
[----:B------:R-:W2:Y:S01]  /*0540*/  LDG.E.EL.128 R4, desc[UR4][R34.64] ;  /* 0x0000000422047981 */ /* 0x000ea2000c2e1d00 */
[----:B------:R-:W-:-:S06]  /*0550*/  IMAD.WIDE R12, R3, 0x4, R16 ;  /* 0x00000004030c7825 */ /* 0x000fcc00078e0210 */
[----:B------:R-:W3:Y:S01]  /*0560*/  LDG.E.EL.128 R12, desc[UR4][R12.64] ;  /* 0x000000040c0c7981 */ /* 0x000ee2000c2e1d00 */
[----:B------:R-:W-:-:S04]  /*0570*/  IMAD.WIDE R16, R3, 0x4, R22 ;  /* 0x0000000403107825 */ /* 0x000fc800078e0216 */
[----:B------:R-:W-:-:S04]  /*0580*/  IMAD.WIDE R22, R3, 0x4, R32 ;  /* 0x0000000403167825 */ /* 0x000fc800078e0220 */
[----:B--2---:R-:W-:Y:S01]  /*0590*/  FFMA R4, R4, R21, R8 ;  /* 0x0000001504047223 */ /* 0x004fe20000000008 */
[----:B------:R-:W-:Y:S01]  /*05a0*/  FFMA R5, R5, R18, R9 ;  /* 0x0000001205057223 */ /* 0x000fe20000000009 */
[----:B------:R-:W2:Y:S04]  /*05b0*/  LDG.E.EL.128 R20, desc[UR4][R22.64] ;  /* 0x0000000416147981 */ /* 0x000ea8000c2e1d00 */
[----:B------:R-:W2:Y:S01]  /*05c0*/  LDG.E.EL.128 R16, desc[UR4][R16.64] ;  /* 0x0000000410107981 */ /* 0x000ea2000c2e1d00 */
[----:B---3--:R-:W-:Y:S01]  /*05d0*/  FADD R3, R12, 9.9999997473787516356e-06 ;  /* 0x3727c5ac0c037421 */ /* 0x008fe20000000000 */
[----:B------:R-:W-:Y:S01]  /*05e0*/  FADD R14, R14, 9.9999997473787516356e-06 ;  /* 0x3727c5ac0e0e7421 */ /* 0x000fe20000000000 */
[----:B------:R-:W-:-:S04]  /*05f0*/  FADD R8, R13, 9.9999997473787516356e-06 ;  /* 0x3727c5ac0d087421 */ /* 0x000fc80000000000 */
[----:B------:R-:W0:Y:S01]  /*0600*/  MUFU.SQRT R3, R3 ;  /* 0x0000000300037308 */ /* 0x000e220000002000 */
[----:B------:R-:W-:Y:S01]  /*0610*/  FADD R15, R15, 9.9999997473787516356e-06 ;  /* 0x3727c5ac0f0f7421 */ /* 0x000fe20000000000 */
[----:B------:R-:W-:-:S06]  /*0620*/  FFMA R6, R6, R25, R10 ;  /* 0x0000001906067223 */ /* 0x000fcc000000000a */
[----:B------:R-:W1:Y:S08]  /*0630*/  MUFU.SQRT R9, R14 ;  /* 0x0000000e00097308 */ /* 0x000e700000002000 */
[----:B------:R-:W3:Y:S01]  /*0640*/  MUFU.SQRT R8, R8 ;  /* 0x0000000800087308 */ /* 0x000ee20000002000 */
[----:B0-----:R-:W-:-:S07]  /*0650*/  FSETP.GT.AND P6, PT, R3, 8.50705917302346158658e+37, PT ;  /* 0x7e8000000300780b */ /* 0x001fce0003fc4000 */
[----:B------:R-:W0:Y:S01]  /*0660*/  MUFU.SQRT R10, R15 ;  /* 0x0000000f000a7308 */ /* 0x000e220000002000 */
[C---:B-1----:R-:W-:Y:S02]  /*0670*/  FSETP.GT.AND P3, PT, R9.reuse, 8.50705917302346158658e+37, PT ;  /* 0x7e8000000900780b */ /* 0x042fe40003f64000 */
[----:B------:R-:W-:Y:S02]  /*0680*/  FSETP.GEU.AND P0, PT, R9, 1.175494350822287508e-38, PT ;  /* 0x008000000900780b */ /* 0x000fe40003f0e000 */
[C---:B---3--:R-:W-:Y:S01]  /*0690*/  FSETP.GT.AND P5, PT, R8.reuse, 8.50705917302346158658e+37, PT ;  /* 0x7e8000000800780b */ /* 0x048fe20003fa4000 */
[----:B------:R-:W-:Y:S01]  /*06a0*/  FFMA R7, R7, R28, R11 ;  /* 0x0000001c07077223 */ /* 0x000fe2000000000b */
[----:B------:R-:W-:Y:S02]  /*06b0*/  FSETP.GEU.AND P1, PT, R8, 1.175494350822287508e-38, PT ;  /* 0x008000000800780b */ /* 0x000fe40003f2e000 */
[C---:B------:R-:W-:Y:S01]  /*06c0*/  FSETP.GEU.AND P4, PT, R3.reuse, 1.175494350822287508e-38, PT ;  /* 0x008000000300780b */ /* 0x040fe20003f8e000 */
[----:B------:R-:W-:Y:S01]  /*06d0*/  @P6 FMUL R3, R3, 0.25 ;  /* 0x3e80000003036820 */ /* 0x000fe20000400000 */
[----:B0-----:R-:W-:-:S02]  /*06e0*/  FSETP.GT.AND P2, PT, R10, 8.50705917302346158658e+37, PT ;  /* 0x7e8000000a00780b */ /* 0x001fc40003f44000 */
[----:B------:R-:W-:Y:S02]  /*06f0*/  FSEL R11, R0, 1, P6 ;  /* 0x3f800000000b7808 */ /* 0x000fe40003000000 */
[----:B------:R-:W-:Y:S01]  /*0700*/  FSETP.GEU.AND P6, PT, R10, 1.175494350822287508e-38, PT ;  /* 0x008000000a00780b */ /* 0x000fe20003fce000 */
[----:B------:R-:W-:Y:S02]  /*0710*/  @P3 FMUL R9, R9, 0.25 ;  /* 0x3e80000009093820 */ /* 0x000fe40000400000 */
[----:B------:R-:W-:Y:S02]  /*0720*/  @P5 FMUL R8, R8, 0.25 ;  /* 0x3e80000008085820 */ /* 0x000fe40000400000 */
[----:B------:R-:W-:Y:S02]  /*0730*/  @!P0 FMUL R9, R9, 16777216 ;  /* 0x4b80000009098820 */ /* 0x000fe40000400000 */
[----:B------:R-:W-:Y:S02]  /*0740*/  @!P1 FMUL R8, R8, 16777216 ;  /* 0x4b80000008089820 */ /* 0x000fe40000400000 */
[----:B------:R-:W-:Y:S01]  /*0750*/  @P2 FMUL R10, R10, 0.25 ;  /* 0x3e8000000a0a2820 */ /* 0x000fe20000400000 */
[----:B------:R-:W-:Y:S01]  /*0760*/  @!P4 FMUL R3, R3, 16777216 ;  /* 0x4b8000000303c820 */ /* 0x000fe20000400000 */
[----:B------:R-:W0:Y:S02]  /*0770*/  MUFU.RCP R9, R9 ;  /* 0x0000000900097308 */ /* 0x000e240000001000 */
[----:B------:R-:W-:Y:S01]  /*0780*/  @!P6 FMUL R10, R10, 16777216 ;  /* 0x4b8000000a0ae820 */ /* 0x000fe20000400000 */
[----:B------:R-:W-:-:S05]  /*0790*/  FSEL R14, R0, 1, P3 ;  /* 0x3f800000000e7808 */ /* 0x000fca0001800000 */
[----:B------:R-:W1:Y:S01]  /*07a0*/  MUFU.RCP R8, R8 ;  /* 0x0000000800087308 */ /* 0x000e620000001000 */
[----:B------:R-:W-:-:S07]  /*07b0*/  @!P0 FMUL R14, R14, 16777216 ;  /* 0x4b8000000e0e8820 */ /* 0x000fce0000400000 */
[----:B------:R3:W4:Y:S01]  /*07c0*/  MUFU.RCP R12, R3 ;  /* 0x00000003000c7308 */ /* 0x0007220000001000 */
[----:B------:R-:W-:-:S07]  /*07d0*/  FSEL R13, R0, 1, P2 ;  /* 0x3f800000000d7808 */ /* 0x000fce0001000000 */
[----:B------:R-:W5:Y:S01]  /*07e0*/  MUFU.RCP R10, R10 ;  /* 0x0000000a000a7308 */ /* 0x000f620000001000 */
[----:B---3--:R-:W-:Y:S01]  /*07f0*/  FSEL R3, R0, 1, P5 ;  /* 0x3f80000000037808 */ /* 0x008fe20002800000 */
[----:B------:R-:W-:Y:S01]  /*0800*/  FADD R26, R30, -R26 ;  /* 0x8000001a1e1a7221 */ /* 0x000fe20000000000 */
[----:B0-----:R-:W-:Y:S01]  /*0810*/  FMUL R9, R9, R14 ;  /* 0x0000000e09097220 */ /* 0x001fe20000400000 */
[----:B------:R-:W-:Y:S01]  /*0820*/  @!P4 FMUL R11, R11, 16777216 ;  /* 0x4b8000000b0bc820 */ /* 0x000fe20000400000 */
[----:B------:R-:W-:Y:S01]  /*0830*/  FSETP.GTU.AND P3, PT, R7, RZ, PT ;  /* 0x000000ff0700720b */ /* 0x000fe20003f6c000 */
[----:B------:R-:W-:Y:S01]  /*0840*/  @!P1 FMUL R3, R3, 16777216 ;  /* 0x4b80000003039820 */ /* 0x000fe20000400000 */
[----:B------:R-:W-:Y:S01]  /*0850*/  @!P6 FMUL R13, R13, 16777216 ;  /* 0x4b8000000d0de820 */ /* 0x000fe20000400000 */
[----:B------:R-:W-:Y:S01]  /*0860*/  FMUL R9, R9, R26 ;  /* 0x0000001a09097220 */ /* 0x000fe20000400000 */
[----:B------:R-:W-:Y:S01]  /*0870*/  FSETP.GTU.AND P5, PT, R6, RZ, PT ;  /* 0x000000ff0600720b */ /* 0x000fe20003fac000 */
[----:B-1----:R-:W-:Y:S01]  /*0880*/  FMUL R8, R8, R3 ;  /* 0x0000000308087220 */ /* 0x002fe20000400000 */
[----:B----4-:R-:W-:Y:S01]  /*0890*/  FMUL R11, R12, R11 ;  /* 0x0000000b0c0b7220 */ /* 0x010fe20000400000 */
[----:B------:R-:W-:Y:S01]  /*08a0*/  FSEL R7, R7, RZ, P3 ;  /* 0x000000ff07077208 */ /* 0x000fe20001800000 */
[----:B------:R-:W-:Y:S01]  /*08b0*/  FADD R27, R31, -R27 ;  /* 0x8000001b1f1b7221 */ /* 0x000fe20000000000 */
[----:B------:R-:W-:Y:S01]  /*08c0*/  FMUL R8, R8, R29 ;  /* 0x0000001d08087220 */ /* 0x000fe20000400000 */
[----:B-----5:R-:W-:Y:S01]  /*08d0*/  FMUL R10, R10, R13 ;  /* 0x0000000d0a0a7220 */ /* 0x020fe20000400000 */
[----:B------:R-:W-:Y:S01]  /*08e0*/  FSEL R6, R6, RZ, P5 ;  /* 0x000000ff06067208 */ /* 0x000fe20002800000 */
[----:B------:R-:W-:Y:S01]  /*08f0*/  FMUL R11, R11, R24 ;  /* 0x000000180b0b7220 */ /* 0x000fe20000400000 */
[----:B------:R-:W-:Y:S01]  /*0900*/  FSETP.GTU.AND P0, PT, R5, RZ, PT ;  /* 0x000000ff0500720b */ /* 0x000fe20003f0c000 */
[----:B------:R-:W0:Y:S01]  /*0910*/  LDC.64 R12, c[0x0][0x238] ;  /* 0x00008e00ff0c7b82 */ /* 0x000e220000000a00 */
[----:B------:R-:W-:Y:S01]  /*0920*/  FSETP.GEU.AND P5, PT, R7, 6, PT ;  /* 0x40c000000700780b */ /* 0x000fe20003fae000 */
[----:B------:R-:W-:Y:S01]  /*0930*/  FMUL R10, R10, R27 ;  /* 0x0000001b0a0a7220 */ /* 0x000fe20000400000 */
[----:B------:R-:W-:-:S02]  /*0940*/  FSETP.GTU.AND P4, PT, R4, RZ, PT ;  /* 0x000000ff0400720b */ /* 0x000fc40003f8c000 */
[----:B------:R-:W-:Y:S02]  /*0950*/  FSEL R5, R5, RZ, P0 ;  /* 0x000000ff05057208 */ /* 0x000fe40000000000 */
[----:B------:R-:W-:Y:S02]  /*0960*/  FSETP.GEU.AND P0, PT, R6, 6, PT ;  /* 0x40c000000600780b */ /* 0x000fe40003f0e000 */
[----:B------:R-:W-:Y:S02]  /*0970*/  FSEL R4, R4, RZ, P4 ;  /* 0x000000ff04047208 */ /* 0x000fe40002000000 */
[----:B------:R-:W-:-:S04]  /*0980*/  FSETP.NAN.AND P4, PT, R7, R7, PT ;  /* 0x000000070700720b */ /* 0x000fc80003f88000 */
[----:B------:R-:W-:Y:S01]  /*0990*/  @P5 SEL R7, R7, 0x40c00000, P4 ;  /* 0x40c0000007075807 */ /* 0x000fe20002000000 */
[----:B0-----:R-:W-:-:S04]  /*09a0*/  IMAD.WIDE R2, R2, 0x4, R12 ;  /* 0x0000000402027825 */ /* 0x001fc800078e020c */
[----:B--2---:R-:W-:Y:S01]  /*09b0*/  FFMA R9, R18, R9, R22 ;  /* 0x0000000912097223 */ /* 0x004fe20000000016 */
[----:B------:R-:W-:Y:S01]  /*09c0*/  FFMA R8, R17, R8, R21 ;  /* 0x0000000811087223 */ /* 0x000fe20000000015 */
[----:B------:R-:W-:Y:S01]  /*09d0*/  FFMA R11, R16, R11, R20 ;  /* 0x0000000b100b7223 */ /* 0x000fe20000000014 */
[----:B------:R-:W-:Y:S02]  /*09e0*/  FFMA R19, R19, R10, R23 ;  /* 0x0000000a13137223 */ /* 0x000fe40000000017 */
[C---:B------:R-:W-:Y:S02]  /*09f0*/  FSETP.GTU.AND P1, PT, R9.reuse, RZ, PT ;  /* 0x000000ff0900720b */ /* 0x040fe40003f2c000 */
[----:B------:R-:W-:Y:S02]  /*0a00*/  FSETP.GTU.AND P2, PT, R8, RZ, PT ;  /* 0x000000ff0800720b */ /* 0x000fe40003f4c000 */
[----:B------:R-:W-:Y:S02]  /*0a10*/  FSEL R10, R9, RZ, P1 ;  /* 0x000000ff090a7208 */ /* 0x000fe40000800000 */
[----:B------:R-:W-:-:S02]  /*0a20*/  FSETP.GTU.AND P3, PT, R11, RZ, PT ;  /* 0x000000ff0b00720b */ /* 0x000fc40003f6c000 */
[----:B------:R-:W-:Y:S02]  /*0a30*/  FSETP.GEU.AND P1, PT, R5, 6, PT ;  /* 0x40c000000500780b */ /* 0x000fe40003f2e000 */
[----:B------:R-:W-:Y:S02]  /*0a40*/  FSETP.GTU.AND P6, PT, R19, RZ, PT ;  /* 0x000000ff1300720b */ /* 0x000fe40003fcc000 */
[----:B------:R-:W-:Y:S02]  /*0a50*/  FSEL R9, R8, RZ, P2 ;  /* 0x000000ff08097208 */ /* 0x000fe40001000000 */
[----:B------:R-:W-:Y:S02]  /*0a60*/  FSEL R8, R11, RZ, P3 ;  /* 0x000000ff0b087208 */ /* 0x000fe40001800000 */
[----:B------:R-:W-:Y:S02]  /*0a70*/  FSETP.NAN.AND P2, PT, R6, R6, PT ;  /* 0x000000060600720b */ /* 0x000fe40003f48000 */
[----:B------:R-:W-:-:S02]  /*0a80*/  FSETP.GEU.AND P3, PT, R4, 6, PT ;  /* 0x40c000000400780b */ /* 0x000fc40003f6e000 */
[----:B------:R-:W-:Y:S02]  /*0a90*/  FSETP.GEU.AND P5, PT, R10, 6, PT ;  /* 0x40c000000a00780b */ /* 0x000fe40003fae000 */
[----:B------:R-:W-:Y:S02]  /*0aa0*/  FSEL R11, R19, RZ, P6 ;  /* 0x000000ff130b7208 */ /* 0x000fe40003000000 */
[----:B------:R-:W-:Y:S02]  /*0ab0*/  FSETP.NAN.AND P6, PT, R5, R5, PT ;  /* 0x000000050500720b */ /* 0x000fe40003fc8000 */
[----:B------:R-:W-:Y:S02]  /*0ac0*/  @P0 SEL R6, R6, 0x40c00000, P2 ;  /* 0x40c0000006060807 */ /* 0x000fe40001000000 */
[----:B------:R-:W-:Y:S02]  /*0ad0*/  FSETP.GEU.AND P4, PT, R9, 6, PT ;  /* 0x40c000000900780b */ /* 0x000fe40003f8e000 */
[----:B------:R-:W-:-:S02]  /*0ae0*/  FSETP.GEU.AND P2, PT, R8, 6, PT ;  /* 0x40c000000800780b */ /* 0x000fc40003f4e000 */
[----:B------:R-:W-:Y:S02]  /*0af0*/  FSETP.GEU.AND P0, PT, R11, 6, PT ;  /* 0x40c000000b00780b */ /* 0x000fe40003f0e000 */
[----:B------:R-:W-:Y:S02]  /*0b00*/  @P1 SEL R5, R5, 0x40c00000, P6 ;  /* 0x40c0000005051807 */ /* 0x000fe40003000000 */
[----:B------:R-:W-:Y:S02]  /*0b10*/  FSETP.NAN.AND P6, PT, R4, R4, PT ;  /* 0x000000040400720b */ /* 0x000fe40003fc8000 */
[----:B------:R-:W-:Y:S02]  /*0b20*/  FSETP.NAN.AND P1, PT, R10, R10, PT ;  /* 0x0000000a0a00720b */ /* 0x000fe40003f28000 */
[----:B------:R-:W-:Y:S02]  /*0b30*/  @P3 SEL R4, R4, 0x40c00000, P6 ;  /* 0x40c0000004043807 */ /* 0x000fe40003000000 */
[----:B------:R-:W-:-:S02]  /*0b40*/  @P5 SEL R10, R10, 0x40c00000, P1 ;  /* 0x40c000000a0a5807 */ /* 0x000fc40000800000 */
[----:B------:R-:W-:Y:S02]  /*0b50*/  FSETP.NAN.AND P6, PT, R9, R9, PT ;  /* 0x000000090900720b */ /* 0x000fe40003fc8000 */
[C---:B------:R-:W-:Y:S02]  /*0b60*/  FSETP.NAN.AND P3, PT, R8.reuse, R8, PT ;  /* 0x000000080800720b */ /* 0x040fe40003f68000 */
[----:B------:R-:W-:Y:S02]  /*0b70*/  FSETP.NAN.AND P1, PT, R11, R11, PT ;  /* 0x0000000b0b00720b */ /* 0x000fe40003f28000 */
[----:B------:R-:W-:Y:S02]  /*0b80*/  @P4 SEL R9, R9, 0x40c00000, P6 ;  /* 0x40c0000009094807 */ /* 0x000fe40003000000 */
[----:B------:R-:W-:Y:S02]  /*0b90*/  @P2 SEL R8, R8, 0x40c00000, P3 ;  /* 0x40c0000008082807 */ /* 0x000fe40001800000 */
[----:B------:R-:W-:Y:S01]  /*0ba0*/  @P0 SEL R11, R11, 0x40c00000, P1 ;  /* 0x40c000000b0b0807 */ /* 0x000fe20000800000 */
[----:B------:R-:W-:Y:S04]  /*0bb0*/  STG.E.128 desc[UR4][R2.64], R4 ;  /* 0x0000000402007986 */ /* 0x000fe8000c101d04 */
[----:B------:R-:W-:Y:S01]  /*0bc0*/  STG.E.128 desc[UR4][R2.64+0x800], R8 ;  /* 0x0008000802007986 */ /* 0x000fe2000c101d04 */
[----:B------:R-:W-:Y:S05]  /*0bd0*/  EXIT ;  /* 0x000000000000794d */ /* 0x000fea0003800000 */
.L_x_0:
[----:B------:R-:W-:-:S00]  /*0be0*/  BRA `(.L_x_0) ;  /* 0xfffffffc00fc7947 */ /* 0x000fc0000383ffff */
[----:B------:R-:W-:-:S00]  /*0bf0*/  NOP ;  /* 0x0000000000007918 */ /* 0x000fc00000000000 */
        /* <DEDUP_REMOVED lines=8> */
.L_x_1:


//--------------------- .nv.global.init           --------------------------
	.section	.nv.global.init,"aw",@progbits
.nv.global.init:
	.type		_$_str,@object
	.size		_$_str,(_$_str_$_2 - _$_str)
_$_str:
        /*0000*/ 	.byte	0x5f, 0x5f, 0x43, 0x55, 0x44, 0x41, 0x5f, 0x46, 0x54, 0x5a, 0x00
	.type		_$_str_$_2,@object
	.size		_$_str_$_2,(.L_1 - _$_str_$_2)
_$_str_$_2:
        /*000b*/ 	.byte	0x5f, 0x5f, 0x43, 0x55, 0x44, 0x41, 0x5f, 0x50, 0x52, 0x45, 0x43, 0x5f, 0x53, 0x51, 0x52, 0x54
        /*001b*/ 	.byte	0x00
.L_1:


//--------------------- .nv.constant0.triton_poi_fused__native_batch_norm_legit_no_training_hardtanh_21 --------------------------
	.section	.nv.constant0.triton_poi_fused__native_batch_norm_legit_no_training_hardtanh_21,"a",@progbits
	.sectionflags	@""
	.align	4
.nv.constant0.triton_poi_fused__native_batch_norm_legit_no_training_hardtanh_21:
	.zero		580
